//
// Generated by NVIDIA NVVM Compiler
//
// Compiler Build ID: CL-36424714
// Cuda compilation tools, release 13.0, V13.0.88
// Based on NVVM 20.0.0
//

.version 9.0
.target sm_100
.address_size 64

	// .globl	_Z13sigmoidKernelPiS_i

.visible .entry _Z13sigmoidKernelPiS_i(
	.param .u64 .ptr .align 1 _Z13sigmoidKernelPiS_i_param_0,
	.param .u64 .ptr .align 1 _Z13sigmoidKernelPiS_i_param_1,
	.param .u32 _Z13sigmoidKernelPiS_i_param_2
)
{
	.reg .pred 	%p<2>;
	.reg .b32 	%r<8>;
	.reg .b32 	%f<6>;
	.reg .b64 	%rd<8>;

	ld.param.u64 	%rd1, [_Z13sigmoidKernelPiS_i_param_0];
	ld.param.u64 	%rd2, [_Z13sigmoidKernelPiS_i_param_1];
	ld.param.u32 	%r2, [_Z13sigmoidKernelPiS_i_param_2];
	mov.u32 	%r3, %ctaid.x;
	mov.u32 	%r4, %ntid.x;
	mov.u32 	%r5, %tid.x;
	mad.lo.s32 	%r1, %r3, %r4, %r5;
	setp.ge.s32 	%p1, %r1, %r2;
	@%p1 bra 	$L__BB0_2;
	cvta.to.global.u64 	%rd3, %rd1;
	cvta.to.global.u64 	%rd4, %rd2;
	mul.wide.s32 	%rd5, %r1, 4;
	add.s64 	%rd6, %rd3, %rd5;
	ld.global.u32 	%r6, [%rd6];
	cvt.rn.f32.s32 	%f1, %r6;
	mul.f32 	%f2, %f1, 0f3FB8AA3B;
	ex2.approx.f32 	%f3, %f2;
	add.f32 	%f4, %f3, 0f3F800000;
	rcp.rn.f32 	%f5, %f4;
	cvt.rzi.s32.f32 	%r7, %f5;
	add.s64 	%rd7, %rd4, %rd5;
	st.global.u32 	[%rd7], %r7;
$L__BB0_2:
	ret;

}


// ===== COMPILED SASS (sm_100) =====

	.target	sm_100

	.elftype	@"ET_EXEC"


//--------------------- .note.nv.tkinfo           --------------------------
	.section	.note.nv.tkinfo,"",@"SHT_NOTE"
	.sectionflags	@"SHF_NOTE_NV_TKINFO"
	.tkinfo
        /*0018*/ 	.word	0x00000002
        /*0030*/ 	.string	""
        /*0030*/ 	.string	"ptxas"
        /*0030*/ 	.string	"Cuda compilation tools, release 13.0, V13.0.88"
        /*0030*/ 	.string	"Build cuda_13.0.r13.0/compiler.36424714_0"
        /*0030*/ 	.string	"-arch sm_100 -m 64 "



//--------------------- .note.nv.cuinfo           --------------------------
	.section	.note.nv.cuinfo,"",@"SHT_NOTE"
	.sectionflags	@"SHF_NOTE_NV_CUINFO"
        /*0018*/ 	.short	0x0002
        /*001a*/ 	.short	0x0064
        /*001c*/ 	.short	0x0082
	.zero		2


//--------------------- .nv.info                  --------------------------
	.section	.nv.info,"",@"SHT_CUDA_INFO"
	.align	4


	//----- nvinfo : EIATTR_REGCOUNT
	.align		4
        /*0000*/ 	.byte	0x04, 0x2f
        /*0002*/ 	.short	(.L_1 - .L_0)
	.align		4
.L_0:
        /*0004*/ 	.word	index@(_Z13sigmoidKernelPiS_i)
        /*0008*/ 	.word	0x0000000e


	//----- nvinfo : EIATTR_FRAME_SIZE
	.align		4
.L_1:
        /*000c*/ 	.byte	0x04, 0x11
        /*000e*/ 	.short	(.L_3 - .L_2)
	.align		4
.L_2:
        /*0010*/ 	.word	index@($__internal_0_$__cuda_sm20_rcp_rn_f32_slowpath)
        /*0014*/ 	.word	0x00000000


	//----- nvinfo : EIATTR_FRAME_SIZE
	.align		4
.L_3:
        /*0018*/ 	.byte	0x04, 0x11
        /*001a*/ 	.short	(.L_5 - .L_4)
	.align		4
.L_4:
        /*001c*/ 	.word	index@(_Z13sigmoidKernelPiS_i)
        /*0020*/ 	.word	0x00000000


	//----- nvinfo : EIATTR_MIN_STACK_SIZE
	.align		4
.L_5:
        /*0024*/ 	.byte	0x04, 0x12
        /*0026*/ 	.short	(.L_7 - .L_6)
	.align		4
.L_6:
        /*0028*/ 	.word	index@(_Z13sigmoidKernelPiS_i)
        /*002c*/ 	.word	0x00000000
.L_7:


//--------------------- .nv.compat                --------------------------
	.section	.nv.compat,"",@"SHT_CUDA_COMPAT_INFO"
	.align	4
        /*0000*/ 	.byte	0x02, 0x09, 0x00, 0x00, 0x02, 0x02, 0x01, 0x00, 0x02, 0x05, 0x05, 0x00, 0x03, 0x07, 0x01, 0x01
        /*0010*/ 	.byte	0x02, 0x03, 0x00, 0x00, 0x02, 0x06, 0x01, 0x00, 0x04, 0x0b, 0x08, 0x00, 0x01, 0x00, 0x00, 0x00
        /*0020*/ 	.byte	0x00, 0x00, 0x00, 0x00


//--------------------- .nv.info._Z13sigmoidKernelPiS_i --------------------------
	.section	.nv.info._Z13sigmoidKernelPiS_i,"",@"SHT_CUDA_INFO"
	.sectionflags	@""
	.align	4


	//----- nvinfo : EIATTR_CUDA_API_VERSION
	.align		4
        /*0000*/ 	.byte	0x04, 0x37
        /*0002*/ 	.short	(.L_9 - .L_8)
.L_8:
        /*0004*/ 	.word	0x00000082


	//----- nvinfo : EIATTR_KPARAM_INFO
	.align		4
.L_9:
        /*0008*/ 	.byte	0x04, 0x17
        /*000a*/ 	.short	(.L_11 - .L_10)
.L_10:
        /*000c*/ 	.word	0x00000000
        /*0010*/ 	.short	0x0002
        /*0012*/ 	.short	0x0010
        /*0014*/ 	.byte	0x00, 0xf0, 0x11, 0x00


	//----- nvinfo : EIATTR_KPARAM_INFO
	.align		4
.L_11:
        /*0018*/ 	.byte	0x04, 0x17
        /*001a*/ 	.short	(.L_13 - .L_12)
.L_12:
        /*001c*/ 	.word	0x00000000
        /*0020*/ 	.short	0x0001
        /*0022*/ 	.short	0x0008
        /*0024*/ 	.byte	0x00, 0xf5, 0x21, 0x00


	//----- nvinfo : EIATTR_KPARAM_INFO
	.align		4
.L_13:
        /*0028*/ 	.byte	0x04, 0x17
        /*002a*/ 	.short	(.L_15 - .L_14)
.L_14:
        /*002c*/ 	.word	0x00000000
        /*0030*/ 	.short	0x0000
        /*0032*/ 	.short	0x0000
        /*0034*/ 	.byte	0x00, 0xf5, 0x21, 0x00


	//----- nvinfo : EIATTR_SPARSE_MMA_MASK
	.align		4
.L_15:
        /*0038*/ 	.byte	0x03, 0x50
        /*003a*/ 	.short	0x0000


	//----- nvinfo : EIATTR_MAXREG_COUNT
	.align		4
        /*003c*/ 	.byte	0x03, 0x1b
        /*003e*/ 	.short	0x00ff


	//----- nvinfo : EIATTR_MERCURY_ISA_VERSION
	.align		4
        /*0040*/ 	.byte	0x03, 0x5f
        /*0042*/ 	.short	0x0101


	//----- nvinfo : EIATTR_VRC_CTA_INIT_COUNT
	.align		4
        /*0044*/ 	.byte	0x02, 0x4a
	.zero		1
	.zero		1


	//----- nvinfo : EIATTR_EXIT_INSTR_OFFSETS
	.align		4
        /*0048*/ 	.byte	0x04, 0x1c
        /*004a*/ 	.short	(.L_17 - .L_16)


	//   ....[0]....
.L_16:
        /*004c*/ 	.word	0x00000070


	//   ....[1]....
        /*0050*/ 	.word	0x00000240


	//----- nvinfo : EIATTR_CRS_STACK_SIZE
	.align		4
.L_17:
        /*0054*/ 	.byte	0x04, 0x1e
        /*0056*/ 	.short	(.L_19 - .L_18)
.L_18:
        /*0058*/ 	.word	0x00000000


	//----- nvinfo : EIATTR_CBANK_PARAM_SIZE
	.align		4
.L_19:
        /*005c*/ 	.byte	0x03, 0x19
        /*005e*/ 	.short	0x0014


	//----- nvinfo : EIATTR_PARAM_CBANK
	.align		4
        /*0060*/ 	.byte	0x04, 0x0a
        /*0062*/ 	.short	(.L_21 - .L_20)
	.align		4
.L_20:
        /*0064*/ 	.word	index@(.nv.constant0._Z13sigmoidKernelPiS_i)
        /*0068*/ 	.short	0x0380
        /*006a*/ 	.short	0x0014


	//----- nvinfo : EIATTR_SW_WAR
	.align		4
.L_21:
        /*006c*/ 	.byte	0x04, 0x36
        /*006e*/ 	.short	(.L_23 - .L_22)
.L_22:
        /*0070*/ 	.word	0x00000008
.L_23:


//--------------------- .nv.callgraph             --------------------------
	.section	.nv.callgraph,"",@"SHT_CUDA_CALLGRAPH"
	.align	4
	.sectionentsize	8
	.align		4
        /*0000*/ 	.word	0x00000000
	.align		4
        /*0004*/ 	.word	0xffffffff
	.align		4
        /*0008*/ 	.word	0x00000000
	.align		4
        /*000c*/ 	.word	0xfffffffe
	.align		4
        /*0010*/ 	.word	0x00000000
	.align		4
        /*0014*/ 	.word	0xfffffffd
	.align		4
        /*0018*/ 	.word	0x00000000
	.align		4
        /*001c*/ 	.word	0xfffffffc


//--------------------- .text._Z13sigmoidKernelPiS_i --------------------------
	.section	.text._Z13sigmoidKernelPiS_i,"ax",@progbits
	.align	128
        .global         _Z13sigmoidKernelPiS_i
        .type           _Z13sigmoidKernelPiS_i,@function
        .size           _Z13sigmoidKernelPiS_i,(.L_x_8 - _Z13sigmoidKernelPiS_i)
        .other          _Z13sigmoidKernelPiS_i,@"STO_CUDA_ENTRY STV_DEFAULT"
_Z13sigmoidKernelPiS_i:
.text._Z13sigmoidKernelPiS_i:
[----:B------:R-:W-:Y:S01]  /*0000*/  LDC R1, c[0x0][0x37c] ;  /* 0x0000df00ff017b82 */ /* 0x000fe20000000800 */
[----:B------:R-:W0:Y:S07]  /*0010*/  S2R R0, SR_TID.X ;  /* 0x0000000000007919 */ /* 0x000e2e0000002100 */
[----:B------:R-:W0:Y:S01]  /*0020*/  S2UR UR4, SR_CTAID.X ;  /* 0x00000000000479c3 */ /* 0x000e220000002500 */
[----:B------:R-:W1:Y:S07]  /*0030*/  LDCU UR5, c[0x0][0x390] ;  /* 0x00007200ff0577ac */ /* 0x000e6e0008000800 */
[----:B------:R-:W0:Y:S02]  /*0040*/  LDC R3, c[0x0][0x360] ;  /* 0x0000d800ff037b82 */ /* 0x000e240000000800 */
[----:B0-----:R-:W-:-:S05]  /*0050*/  IMAD R3, R3, UR4, R0 ;  /* 0x0000000403037c24 */ /* 0x001fca000f8e0200 */
[----:B-1----:R-:W-:-:S13]  /*0060*/  ISETP.GE.AND P0, PT, R3, UR5, PT ;  /* 0x0000000503007c0c */ /* 0x002fda000bf06270 */
[----:B------:R-:W-:Y:S05]  /*0070*/  @P0 EXIT ;  /* 0x000000000000094d */ /* 0x000fea0003800000 */
[----:B------:R-:W0:Y:S01]  /*0080*/  LDC.64 R4, c[0x0][0x380] ;  /* 0x0000e000ff047b82 */ /* 0x000e220000000a00 */
[----:B------:R-:W1:Y:S01]  /*0090*/  LDCU.64 UR4, c[0x0][0x358] ;  /* 0x00006b00ff0477ac */ /* 0x000e620008000a00 */
[----:B0-----:R-:W-:-:S06]  /*00a0*/  IMAD.WIDE R4, R3, 0x4, R4 ;  /* 0x0000000403047825 */ /* 0x001fcc00078e0204 */
[----:B-1----:R-:W2:Y:S01]  /*00b0*/  LDG.E R4, desc[UR4][R4.64] ;  /* 0x0000000404047981 */ /* 0x002ea2000c1e1900 */
[----:B------:R-:W-:Y:S01]  /*00c0*/  BSSY.RECONVERGENT B0, `(.L_x_0) ;  /* 0x0000013000007945 */ /* 0x000fe20003800200 */
[----:B--2---:R-:W-:-:S05]  /*00d0*/  I2FP.F32.S32 R0, R4 ;  /* 0x0000000400007245 */ /* 0x004fca0000201400 */
[----:B------:R-:W-:-:S05]  /*00e0*/  FMUL R0, R0, 1.4426950216293334961 ;  /* 0x3fb8aa3b00007820 */ /* 0x000fca0000400000 */
[----:B------:R-:W-:-:S13]  /*00f0*/  FSETP.GEU.AND P0, PT, R0, -126, PT ;  /* 0xc2fc00000000780b */ /* 0x000fda0003f0e000 */
[----:B------:R-:W-:-:S04]  /*0100*/  @!P0 FMUL R0, R0, 0.5 ;  /* 0x3f00000000008820 */ /* 0x000fc80000400000 */
[----:B------:R-:W0:Y:S02]  /*0110*/  MUFU.EX2 R2, R0 ;  /* 0x0000000000027308 */ /* 0x000e240000000800 */
[----:B0-----:R-:W-:-:S04]  /*0120*/  @!P0 FMUL R2, R2, R2 ;  /* 0x0000000202028220 */ /* 0x001fc80000400000 */
[----:B------:R-:W-:-:S04]  /*0130*/  FADD R0, R2, 1 ;  /* 0x3f80000002007421 */ /* 0x000fc80000000000 */
[----:B------:R-:W-:-:S05]  /*0140*/  VIADD R2, R0, 0x1800000 ;  /* 0x0180000000027836 */ /* 0x000fca0000000000 */
[----:B------:R-:W-:-:S04]  /*0150*/  LOP3.LUT R2, R2, 0x7f800000, RZ, 0xc0, !PT ;  /* 0x7f80000002027812 */ /* 0x000fc800078ec0ff */
[----:B------:R-:W-:-:S13]  /*0160*/  ISETP.GT.U32.AND P0, PT, R2, 0x1ffffff, PT ;  /* 0x01ffffff0200780c */ /* 0x000fda0003f04070 */
[----:B------:R-:W-:Y:S05]  /*0170*/  @P0 BRA `(.L_x_1) ;  /* 0x00000000000c0947 */ /* 0x000fea0003800000 */
[----:B------:R-:W-:-:S07]  /*0180*/  MOV R4, 0x1a0 ;  /* 0x000001a000047802 */ /* 0x000fce0000000f00 */
[----:B------:R-:W-:Y:S05]  /*0190*/  CALL.REL.NOINC `($__internal_0_$__cuda_sm20_rcp_rn_f32_slowpath) ;  /* 0x00000000002c7944 */ /* 0x000fea0003c00000 */
[----:B------:R-:W-:Y:S05]  /*01a0*/  BRA `(.L_x_2) ;  /* 0x0000000000107947 */ /* 0x000fea0003800000 */
.L_x_1:
[----:B------:R-:W0:Y:S02]  /*01b0*/  MUFU.RCP R5, R0 ;  /* 0x0000000000057308 */ /* 0x000e240000001000 */
[----:B0-----:R-:W-:-:S04]  /*01c0*/  FFMA R2, R0, R5, -1 ;  /* 0xbf80000000027423 */ /* 0x001fc80000000005 */
[----:B------:R-:W-:-:S04]  /*01d0*/  FADD.FTZ R2, -R2, -RZ ;  /* 0x800000ff02027221 */ /* 0x000fc80000010100 */
[----:B------:R-:W-:-:S07]  /*01e0*/  FFMA R6, R5, R2, R5 ;  /* 0x0000000205067223 */ /* 0x000fce0000000005 */
.L_x_2:
[----:B------:R-:W-:Y:S05]  /*01f0*/  BSYNC.RECONVERGENT B0 ;  /* 0x0000000000007941 */ /* 0x000fea0003800200 */
.L_x_0:
[----:B------:R-:W0:Y:S01]  /*0200*/  LDC.64 R4, c[0x0][0x388] ;  /* 0x0000e200ff047b82 */ /* 0x000e220000000a00 */
[----:B------:R-:W1:Y:S01]  /*0210*/  F2I.TRUNC.NTZ R7, R6 ;  /* 0x0000000600077305 */ /* 0x000e62000020f100 */
[----:B0-----:R-:W-:-:S05]  /*0220*/  IMAD.WIDE R2, R3, 0x4, R4 ;  /* 0x0000000403027825 */ /* 0x001fca00078e0204 */
[----:B-1----:R-:W-:Y:S01]  /*0230*/  STG.E desc[UR4][R2.64], R7 ;  /* 0x0000000702007986 */ /* 0x002fe2000c101904 */
[----:B------:R-:W-:Y:S05]  /*0240*/  EXIT ;  /* 0x000000000000794d */ /* 0x000fea0003800000 */
        .weak           $__internal_0_$__cuda_sm20_rcp_rn_f32_slowpath
        .type           $__internal_0_$__cuda_sm20_rcp_rn_f32_slowpath,@function
        .size           $__internal_0_$__cuda_sm20_rcp_rn_f32_slowpath,(.L_x_8 - $__internal_0_$__cuda_sm20_rcp_rn_f32_slowpath)
$__internal_0_$__cuda_sm20_rcp_rn_f32_slowpath:
[----:B------:R-:W-:Y:S01]  /*0250*/  IMAD.SHL.U32 R2, R0, 0x2, RZ ;  /* 0x0000000200027824 */ /* 0x000fe200078e00ff */
[----:B------:R-:W-:Y:S04]  /*0260*/  BSSY.RECONVERGENT B1, `(.L_x_3) ;  /* 0x0000030000017945 */ /* 0x000fe80003800200 */
[----:B------:R-:W-:-:S04]  /*0270*/  SHF.R.U32.HI R2, RZ, 0x18, R2 ;  /* 0x00000018ff027819 */ /* 0x000fc80000011602 */
[----:B------:R-:W-:-:S13]  /*0280*/  ISETP.NE.U32.AND P0, PT, R2, RZ, PT ;  /* 0x000000ff0200720c */ /* 0x000fda0003f05070 */
[----:B------:R-:W-:Y:S05]  /*0290*/  @P0 BRA `(.L_x_4) ;  /* 0x0000000000280947 */ /* 0x000fea0003800000 */
[----:B------:R-:W-:-:S05]  /*02a0*/  IMAD.SHL.U32 R2, R0, 0x2, RZ ;  /* 0x0000000200027824 */ /* 0x000fca00078e00ff */
[----:B------:R-:W-:-:S13]  /*02b0*/  ISETP.NE.AND P0, PT, R2, RZ, PT ;  /* 0x000000ff0200720c */ /* 0x000fda0003f05270 */
[----:B------:R-:W-:Y:S01]  /*02c0*/  @P0 FFMA R6, R0, 1.84467440737095516160e+19, RZ ;  /* 0x5f80000000060823 */ /* 0x000fe200000000ff */
[----:B------:R-:W-:Y:S08]  /*02d0*/  @!P0 MUFU.RCP R5, R0 ;  /* 0x0000000000058308 */ /* 0x000ff00000001000 */
[----:B------:R-:W0:Y:S02]  /*02e0*/  @P0 MUFU.RCP R7, R6 ;  /* 0x0000000600070308 */ /* 0x000e240000001000 */
[----:B0-----:R-:W-:-:S04]  /*02f0*/  @P0 FFMA R2, R6, R7, -1 ;  /* 0xbf80000006020423 */ /* 0x001fc80000000007 */
[----:B------:R-:W-:-:S04]  /*0300*/  @P0 FADD.FTZ R2, -R2, -RZ ;  /* 0x800000ff02020221 */ /* 0x000fc80000010100 */
[----:B------:R-:W-:-:S04]  /*0310*/  @P0 FFMA R2, R7, R2, R7 ;  /* 0x0000000207020223 */ /* 0x000fc80000000007 */
[----:B------:R-:W-:Y:S01]  /*0320*/  @P0 FFMA R5, R2, 1.84467440737095516160e+19, RZ ;  /* 0x5f80000002050823 */ /* 0x000fe200000000ff */
[----:B------:R-:W-:Y:S06]  /*0330*/  BRA `(.L_x_5) ;  /* 0x0000000000887947 */ /* 0x000fec0003800000 */
.L_x_4:
[----:B------:R-:W-:-:S05]  /*0340*/  VIADD R5, R2, 0xffffff03 ;  /* 0xffffff0302057836 */ /* 0x000fca0000000000 */
[----:B------:R-:W-:-:S13]  /*0350*/  ISETP.GT.U32.AND P0, PT, R5, 0x1, PT ;  /* 0x000000010500780c */ /* 0x000fda0003f04070 */
[----:B------:R-:W-:Y:S05]  /*0360*/  @P0 BRA `(.L_x_6) ;  /* 0x0000000000780947 */ /* 0x000fea0003800000 */
[----:B------:R-:W-:Y:S01]  /*0370*/  LOP3.LUT R6, R0, 0x7fffff, RZ, 0xc0, !PT ;  /* 0x007fffff00067812 */ /* 0x000fe200078ec0ff */
[----:B------:R-:W-:-:S03]  /*0380*/  HFMA2 R10, -RZ, RZ, 0, 1.78813934326171875e-07 ;  /* 0x00000003ff0a7431 */ /* 0x000fc600000001ff */
[----:B------:R-:W-:-:S04]  /*0390*/  LOP3.LUT R6, R6, 0x3f800000, RZ, 0xfc, !PT ;  /* 0x3f80000006067812 */ /* 0x000fc800078efcff */
[----:B------:R-:W0:Y:S01]  /*03a0*/  MUFU.RCP R7, R6 ;  /* 0x0000000600077308 */ /* 0x000e220000001000 */
[----:B------:R-:W-:Y:S01]  /*03b0*/  SHF.L.U32 R11, R10, R5, RZ ;  /* 0x000000050a0b7219 */ /* 0x000fe200000006ff */
[----:B0-----:R-:W-:-:S04]  /*03c0*/  FFMA R8, R6, R7, -1 ;  /* 0xbf80000006087423 */ /* 0x001fc80000000007 */
[----:B------:R-:W-:-:S04]  /*03d0*/  FADD.FTZ R8, -R8, -RZ ;  /* 0x800000ff08087221 */ /* 0x000fc80000010100 */
[CCC-:B------:R-:W-:Y:S01]  /*03e0*/  FFMA.RM R9, R7.reuse, R8.reuse, R7.reuse ;  /* 0x0000000807097223 */ /* 0x1c0fe20000004007 */
[----:B------:R-:W-:-:S04]  /*03f0*/  FFMA.RP R8, R7, R8, R7 ;  /* 0x0000000807087223 */ /* 0x000fc80000008007 */
[C---:B------:R-:W-:Y:S02]  /*0400*/  LOP3.LUT R7, R9.reuse, 0x7fffff, RZ, 0xc0, !PT ;  /* 0x007fffff09077812 */ /* 0x040fe400078ec0ff */
[----:B------:R-:W-:Y:S02]  /*0410*/  FSETP.NEU.FTZ.AND P0, PT, R9, R8, PT ;  /* 0x000000080900720b */ /* 0x000fe40003f1d000 */
[----:B------:R-:W-:Y:S02]  /*0420*/  LOP3.LUT R8, R7, 0x800000, RZ, 0xfc, !PT ;  /* 0x0080000007087812 */ /* 0x000fe400078efcff */
[----:B------:R-:W-:Y:S02]  /*0430*/  SEL R7, RZ, 0xffffffff, !P0 ;  /* 0xffffffffff077807 */ /* 0x000fe40004000000 */
[----:B------:R-:W-:-:S03]  /*0440*/  LOP3.LUT R6, R11, R8, RZ, 0xc0, !PT ;  /* 0x000000080b067212 */ /* 0x000fc600078ec0ff */
[----:B------:R-:W-:Y:S01]  /*0450*/  IMAD.MOV R7, RZ, RZ, -R7 ;  /* 0x000000ffff077224 */ /* 0x000fe200078e0a07 */
[----:B------:R-:W-:-:S04]  /*0460*/  SHF.R.U32.HI R6, RZ, R5, R6 ;  /* 0x00000005ff067219 */ /* 0x000fc80000011606 */
[----:B------:R-:W-:Y:S02]  /*0470*/  LOP3.LUT P1, RZ, R7, R5, R8, 0xf8, !PT ;  /* 0x0000000507ff7212 */ /* 0x000fe4000782f808 */
[C---:B------:R-:W-:Y:S02]  /*0480*/  LOP3.LUT P0, RZ, R6.reuse, 0x1, RZ, 0xc0, !PT ;  /* 0x0000000106ff7812 */ /* 0x040fe4000780c0ff */
[----:B------:R-:W-:-:S04]  /*0490*/  LOP3.LUT P2, RZ, R6, 0x2, RZ, 0xc0, !PT ;  /* 0x0000000206ff7812 */ /* 0x000fc8000784c0ff */
[----:B------:R-:W-:Y:S02]  /*04a0*/  PLOP3.LUT P0, PT, P0, P1, P2, 0xe0, 0x0 ;  /* 0x000000000000781c */ /* 0x000fe40000703c20 */
[----:B------:R-:W-:Y:S02]  /*04b0*/  LOP3.LUT P1, RZ, R0, 0x7fffff, RZ, 0xc0, !PT ;  /* 0x007fffff00ff7812 */ /* 0x000fe4000782c0ff */
[----:B------:R-:W-:-:S05]  /*04c0*/  SEL R5, RZ, 0x1, !P0 ;  /* 0x00000001ff057807 */ /* 0x000fca0004000000 */
[----:B------:R-:W-:-:S05]  /*04d0*/  IMAD.MOV R5, RZ, RZ, -R5 ;  /* 0x000000ffff057224 */ /* 0x000fca00078e0a05 */
[----:B------:R-:W-:Y:S02]  /*04e0*/  ISETP.GE.AND P0, PT, R5, RZ, PT ;  /* 0x000000ff0500720c */ /* 0x000fe40003f06270 */
[----:B------:R-:W-:-:S04]  /*04f0*/  IADD3 R5, PT, PT, R2, -0xfc, RZ ;  /* 0xffffff0402057810 */ /* 0x000fc80007ffe0ff */
[----:B------:R-:W-:-:S07]  /*0500*/  SHF.R.U32.HI R5, RZ, R5, R8 ;  /* 0x00000005ff057219 */ /* 0x000fce0000011608 */
[----:B------:R-:W-:-:S04]  /*0510*/  @!P0 VIADD R5, R5, 0x1 ;  /* 0x0000000105058836 */ /* 0x000fc80000000000 */
[----:B------:R-:W-:-:S05]  /*0520*/  @!P1 IMAD.SHL.U32 R5, R5, 0x2, RZ ;  /* 0x0000000205059824 */ /* 0x000fca00078e00ff */
[----:B------:R-:W-:Y:S01]  /*0530*/  LOP3.LUT R5, R5, 0x80000000, R0, 0xf8, !PT ;  /* 0x8000000005057812 */ /* 0x000fe200078ef800 */
[----:B------:R-:W-:Y:S06]  /*0540*/  BRA `(.L_x_5) ;  /* 0x0000000000047947 */ /* 0x000fec0003800000 */
.L_x_6:
[----:B------:R0:W1:Y:S02]  /*0550*/  MUFU.RCP R5, R0 ;  /* 0x0000000000057308 */ /* 0x0000640000001000 */
.L_x_5:
[----:B------:R-:W-:Y:S05]  /*0560*/  BSYNC.RECONVERGENT B1 ;  /* 0x0000000000017941 */ /* 0x000fea0003800200 */
.L_x_3:
[----:B-1----:R-:W-:Y:S01]  /*0570*/  MOV R6, R5 ;  /* 0x0000000500067202 */ /* 0x002fe20000000f00 */
[----:B------:R-:W-:-:S04]  /*0580*/  IMAD.MOV.U32 R5, RZ, RZ, 0x0 ;  /* 0x00000000ff057424 */ /* 0x000fc800078e00ff */
[----:B0-----:R-:W-:Y:S05]  /*0590*/  RET.REL.NODEC R4 `(_Z13sigmoidKernelPiS_i) ;  /* 0xfffffff804987950 */ /* 0x001fea0003c3ffff */
.L_x_7:
[----:B------:R-:W-:-:S00]  /*05a0*/  BRA `(.L_x_7) ;  /* 0xfffffffc00fc7947 */ /* 0x000fc0000383ffff */
[----:B------:R-:W-:-:S00]  /*05b0*/  NOP ;  /* 0x0000000000007918 */ /* 0x000fc00000000000 */
        /* <DEDUP_REMOVED lines=12> */
.L_x_8:


//--------------------- .nv.shared.reserved.0     --------------------------
	.section	.nv.shared.reserved.0,"aw",@nobits
	.weak		__nv_reservedSMEM_offset_0_alias
	.size		__nv_reservedSMEM_offset_0_alias, 0, 64
	.other		__nv_reservedSMEM_offset_0_alias,@"STO_CUDA_RESERVED_SHARED STV_DEFAULT"
__nv_reservedSMEM_offset_0_alias:
	.zero		0
	.zero		64


//--------------------- .nv.constant0._Z13sigmoidKernelPiS_i --------------------------
	.section	.nv.constant0._Z13sigmoidKernelPiS_i,"a",@progbits
	.sectionflags	@""
	.align	4
.nv.constant0._Z13sigmoidKernelPiS_i:
	.zero		916


//--------------------- SYMBOLS --------------------------

	.type		.nv.reservedSmem.offset0,@object
	.size		.nv.reservedSmem.offset0,0x4
